//
// Generated by NVIDIA NVVM Compiler
//
// Compiler Build ID: CL-36424714
// Cuda compilation tools, release 13.0, V13.0.88
// Based on NVVM 20.0.0
//

.version 9.0
.target sm_100
.address_size 64

	// .globl	_Z14applyStencil1DiiPKfS0_Pf
// _ZZ14applyStencil1DiiPKfS0_PfE2in has been demoted
// _ZZ14applyStencil1DiiPKfS0_PfE2sw has been demoted

.visible .entry _Z14applyStencil1DiiPKfS0_Pf(
	.param .u32 _Z14applyStencil1DiiPKfS0_Pf_param_0,
	.param .u32 _Z14applyStencil1DiiPKfS0_Pf_param_1,
	.param .u64 .ptr .align 1 _Z14applyStencil1DiiPKfS0_Pf_param_2,
	.param .u64 .ptr .align 1 _Z14applyStencil1DiiPKfS0_Pf_param_3,
	.param .u64 .ptr .align 1 _Z14applyStencil1DiiPKfS0_Pf_param_4
)
{
	.reg .pred 	%p<4>;
	.reg .b32 	%r<15>;
	.reg .b32 	%f<30>;
	.reg .b64 	%rd<15>;
	// demoted variable
	.shared .align 4 .b8 _ZZ14applyStencil1DiiPKfS0_PfE2in[4132];
	// demoted variable
	.shared .align 4 .b8 _ZZ14applyStencil1DiiPKfS0_PfE2sw[28];
	ld.param.u32 	%r5, [_Z14applyStencil1DiiPKfS0_Pf_param_1];
	ld.param.u64 	%rd3, [_Z14applyStencil1DiiPKfS0_Pf_param_2];
	ld.param.u64 	%rd5, [_Z14applyStencil1DiiPKfS0_Pf_param_3];
	ld.param.u64 	%rd4, [_Z14applyStencil1DiiPKfS0_Pf_param_4];
	cvta.to.global.u64 	%rd1, %rd5;
	mov.u32 	%r6, %ctaid.x;
	mov.u32 	%r1, %ntid.x;
	mov.u32 	%r2, %tid.x;
	mad.lo.s32 	%r3, %r6, %r1, %r2;
	mul.wide.s32 	%rd6, %r3, 4;
	add.s64 	%rd2, %rd1, %rd6;
	ld.global.f32 	%f3, [%rd2];
	shl.b32 	%r7, %r2, 2;
	mov.u32 	%r8, _ZZ14applyStencil1DiiPKfS0_PfE2in;
	add.s32 	%r4, %r8, %r7;
	st.shared.f32 	[%r4+12], %f3;
	setp.gt.u32 	%p1, %r2, 2;
	@%p1 bra 	$L__BB0_2;
	ld.global.f32 	%f4, [%rd2+-12];
	st.shared.f32 	[%r4], %f4;
	add.s32 	%r9, %r3, %r1;
	mul.wide.u32 	%rd7, %r9, 4;
	add.s64 	%rd8, %rd1, %rd7;
	ld.global.f32 	%f5, [%rd8];
	shl.b32 	%r10, %r1, 2;
	add.s32 	%r11, %r4, %r10;
	st.shared.f32 	[%r11+12], %f5;
	bra.uni 	$L__BB0_3;
$L__BB0_2:
	setp.gt.u32 	%p2, %r2, 6;
	@%p2 bra 	$L__BB0_4;
$L__BB0_3:
	cvta.to.global.u64 	%rd9, %rd3;
	mul.wide.u32 	%rd10, %r2, 4;
	add.s64 	%rd11, %rd9, %rd10;
	ld.global.f32 	%f6, [%rd11];
	mov.u32 	%r13, _ZZ14applyStencil1DiiPKfS0_PfE2sw;
	add.s32 	%r14, %r13, %r7;
	st.shared.f32 	[%r14], %f6;
$L__BB0_4:
	bar.sync 	0;
	setp.ge.s32 	%p3, %r3, %r5;
	mov.f32 	%f29, 0f00000000;
	@%p3 bra 	$L__BB0_6;
	ld.shared.f32 	%f8, [_ZZ14applyStencil1DiiPKfS0_PfE2sw];
	ld.shared.f32 	%f9, [%r4];
	fma.rn.f32 	%f10, %f8, %f9, 0f00000000;
	ld.shared.f32 	%f11, [_ZZ14applyStencil1DiiPKfS0_PfE2sw+4];
	ld.shared.f32 	%f12, [%r4+4];
	fma.rn.f32 	%f13, %f11, %f12, %f10;
	ld.shared.f32 	%f14, [_ZZ14applyStencil1DiiPKfS0_PfE2sw+8];
	ld.shared.f32 	%f15, [%r4+8];
	fma.rn.f32 	%f16, %f14, %f15, %f13;
	ld.shared.f32 	%f17, [_ZZ14applyStencil1DiiPKfS0_PfE2sw+12];
	ld.shared.f32 	%f18, [%r4+12];
	fma.rn.f32 	%f19, %f17, %f18, %f16;
	ld.shared.f32 	%f20, [_ZZ14applyStencil1DiiPKfS0_PfE2sw+16];
	ld.shared.f32 	%f21, [%r4+16];
	fma.rn.f32 	%f22, %f20, %f21, %f19;
	ld.shared.f32 	%f23, [_ZZ14applyStencil1DiiPKfS0_PfE2sw+20];
	ld.shared.f32 	%f24, [%r4+20];
	fma.rn.f32 	%f25, %f23, %f24, %f22;
	ld.shared.f32 	%f26, [_ZZ14applyStencil1DiiPKfS0_PfE2sw+24];
	ld.shared.f32 	%f27, [%r4+24];
	fma.rn.f32 	%f28, %f26, %f27, %f25;
	div.rn.f32 	%f29, %f28, 0f40E00000;
$L__BB0_6:
	cvta.to.global.u64 	%rd12, %rd4;
	add.s64 	%rd14, %rd12, %rd6;
	st.global.f32 	[%rd14], %f29;
	ret;

}


// ===== COMPILED SASS (sm_100) =====

	.target	sm_100

	.elftype	@"ET_EXEC"


//--------------------- .note.nv.tkinfo           --------------------------
	.section	.note.nv.tkinfo,"",@"SHT_NOTE"
	.sectionflags	@"SHF_NOTE_NV_TKINFO"
	.tkinfo
        /*0018*/ 	.word	0x00000002
        /*0030*/ 	.string	""
        /*0030*/ 	.string	"ptxas"
        /*0030*/ 	.string	"Cuda compilation tools, release 13.0, V13.0.88"
        /*0030*/ 	.string	"Build cuda_13.0.r13.0/compiler.36424714_0"
        /*0030*/ 	.string	"-arch sm_100 -m 64 "



//--------------------- .note.nv.cuinfo           --------------------------
	.section	.note.nv.cuinfo,"",@"SHT_NOTE"
	.sectionflags	@"SHF_NOTE_NV_CUINFO"
        /*0018*/ 	.short	0x0002
        /*001a*/ 	.short	0x0064
        /*001c*/ 	.short	0x0082
	.zero		2


//--------------------- .nv.info                  --------------------------
	.section	.nv.info,"",@"SHT_CUDA_INFO"
	.align	4


	//----- nvinfo : EIATTR_REGCOUNT
	.align		4
        /*0000*/ 	.byte	0x04, 0x2f
        /*0002*/ 	.short	(.L_1 - .L_0)
	.align		4
.L_0:
        /*0004*/ 	.word	index@(_Z14applyStencil1DiiPKfS0_Pf)
        /*0008*/ 	.word	0x00000014


	//----- nvinfo : EIATTR_FRAME_SIZE
	.align		4
.L_1:
        /*000c*/ 	.byte	0x04, 0x11
        /*000e*/ 	.short	(.L_3 - .L_2)
	.align		4
.L_2:
        /*0010*/ 	.word	index@($__internal_0_$__cuda_sm3x_div_rn_noftz_f32_slowpath)
        /*0014*/ 	.word	0x00000000


	//----- nvinfo : EIATTR_FRAME_SIZE
	.align		4
.L_3:
        /*0018*/ 	.byte	0x04, 0x11
        /*001a*/ 	.short	(.L_5 - .L_4)
	.align		4
.L_4:
        /*001c*/ 	.word	index@(_Z14applyStencil1DiiPKfS0_Pf)
        /*0020*/ 	.word	0x00000000


	//----- nvinfo : EIATTR_MIN_STACK_SIZE
	.align		4
.L_5:
        /*0024*/ 	.byte	0x04, 0x12
        /*0026*/ 	.short	(.L_7 - .L_6)
	.align		4
.L_6:
        /*0028*/ 	.word	index@(_Z14applyStencil1DiiPKfS0_Pf)
        /*002c*/ 	.word	0x00000000
.L_7:


//--------------------- .nv.compat                --------------------------
	.section	.nv.compat,"",@"SHT_CUDA_COMPAT_INFO"
	.align	4
        /*0000*/ 	.byte	0x02, 0x09, 0x00, 0x00, 0x02, 0x02, 0x01, 0x00, 0x02, 0x05, 0x05, 0x00, 0x03, 0x07, 0x01, 0x01
        /*0010*/ 	.byte	0x02, 0x03, 0x00, 0x00, 0x02, 0x06, 0x01, 0x00, 0x04, 0x0b, 0x08, 0x00, 0x01, 0x00, 0x00, 0x00
        /*0020*/ 	.byte	0x00, 0x00, 0x00, 0x00


//--------------------- .nv.info._Z14applyStencil1DiiPKfS0_Pf --------------------------
	.section	.nv.info._Z14applyStencil1DiiPKfS0_Pf,"",@"SHT_CUDA_INFO"
	.sectionflags	@""
	.align	4


	//----- nvinfo : EIATTR_CUDA_API_VERSION
	.align		4
        /*0000*/ 	.byte	0x04, 0x37
        /*0002*/ 	.short	(.L_9 - .L_8)
.L_8:
        /*0004*/ 	.word	0x00000082


	//----- nvinfo : EIATTR_KPARAM_INFO
	.align		4
.L_9:
        /*0008*/ 	.byte	0x04, 0x17
        /*000a*/ 	.short	(.L_11 - .L_10)
.L_10:
        /*000c*/ 	.word	0x00000000
        /*0010*/ 	.short	0x0004
        /*0012*/ 	.short	0x0018
        /*0014*/ 	.byte	0x00, 0xf5, 0x21, 0x00


	//----- nvinfo : EIATTR_KPARAM_INFO
	.align		4
.L_11:
        /*0018*/ 	.byte	0x04, 0x17
        /*001a*/ 	.short	(.L_13 - .L_12)
.L_12:
        /*001c*/ 	.word	0x00000000
        /*0020*/ 	.short	0x0003
        /*0022*/ 	.short	0x0010
        /*0024*/ 	.byte	0x00, 0xf5, 0x21, 0x00


	//----- nvinfo : EIATTR_KPARAM_INFO
	.align		4
.L_13:
        /*0028*/ 	.byte	0x04, 0x17
        /*002a*/ 	.short	(.L_15 - .L_14)
.L_14:
        /*002c*/ 	.word	0x00000000
        /*0030*/ 	.short	0x0002
        /*0032*/ 	.short	0x0008
        /*0034*/ 	.byte	0x00, 0xf5, 0x21, 0x00


	//----- nvinfo : EIATTR_KPARAM_INFO
	.align		4
.L_15:
        /*0038*/ 	.byte	0x04, 0x17
        /*003a*/ 	.short	(.L_17 - .L_16)
.L_16:
        /*003c*/ 	.word	0x00000000
        /*0040*/ 	.short	0x0001
        /*0042*/ 	.short	0x0004
        /*0044*/ 	.byte	0x00, 0xf0, 0x11, 0x00


	//----- nvinfo : EIATTR_KPARAM_INFO
	.align		4
.L_17:
        /*0048*/ 	.byte	0x04, 0x17
        /*004a*/ 	.short	(.L_19 - .L_18)
.L_18:
        /*004c*/ 	.word	0x00000000
        /*0050*/ 	.short	0x0000
        /*0052*/ 	.short	0x0000
        /*0054*/ 	.byte	0x00, 0xf0, 0x11, 0x00


	//----- nvinfo : EIATTR_SPARSE_MMA_MASK
	.align		4
.L_19:
        /*0058*/ 	.byte	0x03, 0x50
        /*005a*/ 	.short	0x0000


	//----- nvinfo : EIATTR_MAXREG_COUNT
	.align		4
        /*005c*/ 	.byte	0x03, 0x1b
        /*005e*/ 	.short	0x00ff


	//----- nvinfo : EIATTR_NUM_BARRIERS
	.align		4
        /*0060*/ 	.byte	0x02, 0x4c
        /*0062*/ 	.byte	0x01
	.zero		1


	//----- nvinfo : EIATTR_MERCURY_ISA_VERSION
	.align		4
        /*0064*/ 	.byte	0x03, 0x5f
        /*0066*/ 	.short	0x0101


	//----- nvinfo : EIATTR_UNUSED_LOAD_BYTE_OFFSET
	.align		4
        /*0068*/ 	.byte	0x04, 0x44
        /*006a*/ 	.short	(.L_21 - .L_20)


	//   ....[0]....
.L_20:
        /*006c*/ 	.word	0x000002c0
        /*0070*/ 	.word	0x0000fff0


	//----- nvinfo : EIATTR_VRC_CTA_INIT_COUNT
	.align		4
.L_21:
        /*0074*/ 	.byte	0x02, 0x4a
	.zero		1
	.zero		1


	//----- nvinfo : EIATTR_EXIT_INSTR_OFFSETS
	.align		4
        /*0078*/ 	.byte	0x04, 0x1c
        /*007a*/ 	.short	(.L_23 - .L_22)


	//   ....[0]....
.L_22:
        /*007c*/ 	.word	0x000004d0


	//----- nvinfo : EIATTR_CRS_STACK_SIZE
	.align		4
.L_23:
        /*0080*/ 	.byte	0x04, 0x1e
        /*0082*/ 	.short	(.L_25 - .L_24)
.L_24:
        /*0084*/ 	.word	0x00000000


	//----- nvinfo : EIATTR_CBANK_PARAM_SIZE
	.align		4
.L_25:
        /*0088*/ 	.byte	0x03, 0x19
        /*008a*/ 	.short	0x0020


	//----- nvinfo : EIATTR_PARAM_CBANK
	.align		4
        /*008c*/ 	.byte	0x04, 0x0a
        /*008e*/ 	.short	(.L_27 - .L_26)
	.align		4
.L_26:
        /*0090*/ 	.word	index@(.nv.constant0._Z14applyStencil1DiiPKfS0_Pf)
        /*0094*/ 	.short	0x0380
        /*0096*/ 	.short	0x0020


	//----- nvinfo : EIATTR_SW_WAR
	.align		4
.L_27:
        /*0098*/ 	.byte	0x04, 0x36
        /*009a*/ 	.short	(.L_29 - .L_28)
.L_28:
        /*009c*/ 	.word	0x00000008
.L_29:


//--------------------- .nv.callgraph             --------------------------
	.section	.nv.callgraph,"",@"SHT_CUDA_CALLGRAPH"
	.align	4
	.sectionentsize	8
	.align		4
        /*0000*/ 	.word	0x00000000
	.align		4
        /*0004*/ 	.word	0xffffffff
	.align		4
        /*0008*/ 	.word	0x00000000
	.align		4
        /*000c*/ 	.word	0xfffffffe
	.align		4
        /*0010*/ 	.word	0x00000000
	.align		4
        /*0014*/ 	.word	0xfffffffd
	.align		4
        /*0018*/ 	.word	0x00000000
	.align		4
        /*001c*/ 	.word	0xfffffffc


//--------------------- .text._Z14applyStencil1DiiPKfS0_Pf --------------------------
	.section	.text._Z14applyStencil1DiiPKfS0_Pf,"ax",@progbits
	.align	128
        .global         _Z14applyStencil1DiiPKfS0_Pf
        .type           _Z14applyStencil1DiiPKfS0_Pf,@function
        .size           _Z14applyStencil1DiiPKfS0_Pf,(.L_x_20 - _Z14applyStencil1DiiPKfS0_Pf)
        .other          _Z14applyStencil1DiiPKfS0_Pf,@"STO_CUDA_ENTRY STV_DEFAULT"
_Z14applyStencil1DiiPKfS0_Pf:
.text._Z14applyStencil1DiiPKfS0_Pf:
[----:B------:R-:W-:Y:S01]  /*0000*/  LDC R1, c[0x0][0x37c] ;  /* 0x0000df00ff017b82 */ /* 0x000fe20000000800 */
[----:B------:R-:W0:Y:S07]  /*0010*/  S2R R10, SR_TID.X ;  /* 0x00000000000a7919 */ /* 0x000e2e0000002100 */
[----:B------:R-:W1:Y:S01]  /*0020*/  S2UR UR4, SR_CTAID.X ;  /* 0x00000000000479c3 */ /* 0x000e620000002500 */
[----:B------:R-:W2:Y:S07]  /*0030*/  LDCU.64 UR8, c[0x0][0x358] ;  /* 0x00006b00ff0877ac */ /* 0x000eae0008000a00 */
[----:B------:R-:W1:Y:S08]  /*0040*/  LDC R9, c[0x0][0x360] ;  /* 0x0000d800ff097b82 */ /* 0x000e700000000800 */
[----:B------:R-:W3:Y:S01]  /*0050*/  LDC.64 R6, c[0x0][0x390] ;  /* 0x0000e400ff067b82 */ /* 0x000ee20000000a00 */
[----:B0-----:R-:W-:Y:S01]  /*0060*/  ISETP.GT.U32.AND P0, PT, R10, 0x2, PT ;  /* 0x000000020a00780c */ /* 0x001fe20003f04070 */
[----:B-1----:R-:W-:-:S04]  /*0070*/  IMAD R2, R9, UR4, R10 ;  /* 0x0000000409027c24 */ /* 0x002fc8000f8e020a */
[----:B---3--:R-:W-:-:S08]  /*0080*/  IMAD.WIDE R4, R2, 0x4, R6 ;  /* 0x0000000402047825 */ /* 0x008fd000078e0206 */
[----:B------:R-:W-:Y:S01]  /*0090*/  @!P0 IMAD.IADD R3, R2, 0x1, R9 ;  /* 0x0000000102038824 */ /* 0x000fe200078e0209 */
[----:B--2---:R-:W2:Y:S03]  /*00a0*/  LDG.E R0, desc[UR8][R4.64] ;  /* 0x0000000804007981 */ /* 0x004ea6000c1e1900 */
[----:B------:R-:W-:Y:S01]  /*00b0*/  @!P0 IMAD.WIDE.U32 R6, R3, 0x4, R6 ;  /* 0x0000000403068825 */ /* 0x000fe200078e0006 */
[----:B------:R-:W3:Y:S05]  /*00c0*/  @!P0 LDG.E R8, desc[UR8][R4.64+-0xc] ;  /* 0xfffff40804088981 */ /* 0x000eea000c1e1900 */
[----:B------:R-:W4:Y:S01]  /*00d0*/  @!P0 LDG.E R6, desc[UR8][R6.64] ;  /* 0x0000000806068981 */ /* 0x000f22000c1e1900 */
[----:B------:R-:W0:Y:S01]  /*00e0*/  S2UR UR7, SR_CgaCtaId ;  /* 0x00000000000779c3 */ /* 0x000e220000008800 */
[----:B------:R-:W-:-:S02]  /*00f0*/  UMOV UR5, 0x400 ;  /* 0x0000040000057882 */ /* 0x000fc40000000000 */
[----:B0-----:R-:W-:-:S06]  /*0100*/  ULEA UR6, UR7, UR5, 0x18 ;  /* 0x0000000507067291 */ /* 0x001fcc000f8ec0ff */
[----:B------:R-:W-:-:S05]  /*0110*/  LEA R3, R10, UR6, 0x2 ;  /* 0x000000060a037c11 */ /* 0x000fca000f8e10ff */
[----:B------:R-:W-:Y:S01]  /*0120*/  @!P0 IMAD R9, R9, 0x4, R3 ;  /* 0x0000000409098824 */ /* 0x000fe200078e0203 */
[----:B------:R-:W-:Y:S04]  /*0130*/  BSSY.RECONVERGENT B1, `(.L_x_0) ;  /* 0x0000011000017945 */ /* 0x000fe80003800200 */
[----:B------:R-:W-:Y:S01]  /*0140*/  BSSY.RELIABLE B0, `(.L_x_1) ;  /* 0x0000008000007945 */ /* 0x000fe20003800100 */
[----:B--2---:R0:W-:Y:S04]  /*0150*/  STS [R3+0xc], R0 ;  /* 0x00000c0003007388 */ /* 0x0041e80000000800 */
[----:B---3--:R0:W-:Y:S04]  /*0160*/  @!P0 STS [R3], R8 ;  /* 0x0000000803008388 */ /* 0x0081e80000000800 */
[----:B----4-:R0:W-:Y:S01]  /*0170*/  @!P0 STS [R9+0xc], R6 ;  /* 0x00000c0609008388 */ /* 0x0101e20000000800 */
[----:B------:R-:W-:Y:S05]  /*0180*/  @!P0 BRA `(.L_x_2) ;  /* 0x00000000000c8947 */ /* 0x000fea0003800000 */
[----:B------:R-:W-:-:S13]  /*0190*/  ISETP.GT.U32.AND P0, PT, R10, 0x6, PT ;  /* 0x000000060a00780c */ /* 0x000fda0003f04070 */
[----:B------:R-:W-:Y:S05]  /*01a0*/  @P0 BREAK.RELIABLE B0 ;  /* 0x0000000000000942 */ /* 0x000fea0003800100 */
[----:B------:R-:W-:Y:S05]  /*01b0*/  @P0 BRA `(.L_x_3) ;  /* 0x0000000000200947 */ /* 0x000fea0003800000 */
.L_x_2:
[----:B------:R-:W-:Y:S05]  /*01c0*/  BSYNC.RELIABLE B0 ;  /* 0x0000000000007941 */ /* 0x000fea0003800100 */
.L_x_1:
[----:B------:R-:W1:Y:S02]  /*01d0*/  LDC.64 R4, c[0x0][0x388] ;  /* 0x0000e200ff047b82 */ /* 0x000e640000000a00 */
[----:B-1----:R-:W-:-:S06]  /*01e0*/  IMAD.WIDE.U32 R4, R10, 0x4, R4 ;  /* 0x000000040a047825 */ /* 0x002fcc00078e0004 */
[----:B------:R-:W2:Y:S01]  /*01f0*/  LDG.E R4, desc[UR8][R4.64] ;  /* 0x0000000804047981 */ /* 0x000ea2000c1e1900 */
[----:B------:R-:W-:-:S04]  /*0200*/  UIADD3 UR4, UPT, UPT, UR5, 0x1024, URZ ;  /* 0x0000102405047890 */ /* 0x000fc8000fffe0ff */
[----:B------:R-:W-:-:S06]  /*0210*/  ULEA UR4, UR7, UR4, 0x18 ;  /* 0x0000000407047291 */ /* 0x000fcc000f8ec0ff */
[----:B------:R-:W-:-:S05]  /*0220*/  LEA R7, R10, UR4, 0x2 ;  /* 0x000000040a077c11 */ /* 0x000fca000f8e10ff */
[----:B--2---:R1:W-:Y:S02]  /*0230*/  STS [R7], R4 ;  /* 0x0000000407007388 */ /* 0x0043e40000000800 */
.L_x_3:
[----:B------:R-:W-:Y:S05]  /*0240*/  BSYNC.RECONVERGENT B1 ;  /* 0x0000000000017941 */ /* 0x000fea0003800200 */
.L_x_0:
[----:B------:R-:W-:Y:S05]  /*0250*/  WARPSYNC.ALL ;  /* 0x0000000000007948 */ /* 0x000fea0003800000 */
[----:B------:R-:W2:Y:S01]  /*0260*/  LDCU UR4, c[0x0][0x384] ;  /* 0x00007080ff0477ac */ /* 0x000ea20008000800 */
[----:B------:R-:W-:Y:S01]  /*0270*/  BSSY.RECONVERGENT B3, `(.L_x_4) ;  /* 0x0000022000037945 */ /* 0x000fe20003800200 */
[----:B-1----:R-:W-:Y:S01]  /*0280*/  IMAD.MOV.U32 R7, RZ, RZ, RZ ;  /* 0x000000ffff077224 */ /* 0x002fe200078e00ff */
[----:B------:R-:W-:Y:S01]  /*0290*/  BAR.SYNC.DEFER_BLOCKING 0x0 ;  /* 0x0000000000007b1d */ /* 0x000fe20000010000 */
[----:B--2---:R-:W-:-:S13]  /*02a0*/  ISETP.GE.AND P0, PT, R2, UR4, PT ;  /* 0x0000000402007c0c */ /* 0x004fda000bf06270 */
[----:B------:R-:W-:Y:S05]  /*02b0*/  @P0 BRA `(.L_x_5) ;  /* 0x0000000000740947 */ /* 0x000fea0003800000 */
[----:B0-----:R-:W0:Y:S01]  /*02c0*/  LDS.128 R4, [UR6+0x1020] ;  /* 0x00102006ff047984 */ /* 0x001e220008000c00 */
[----:B------:R-:W-:Y:S03]  /*02d0*/  BSSY.RECONVERGENT B2, `(.L_x_5) ;  /* 0x000001b000027945 */ /* 0x000fe60003800200 */
[----:B------:R-:W1:Y:S04]  /*02e0*/  LDS R0, [R3] ;  /* 0x0000000003007984 */ /* 0x000e680000000800 */
[----:B------:R-:W2:Y:S04]  /*02f0*/  LDS R12, [R3+0x4] ;  /* 0x00000400030c7984 */ /* 0x000ea80000000800 */
[----:B------:R-:W3:Y:S04]  /*0300*/  LDS R13, [R3+0x8] ;  /* 0x00000800030d7984 */ /* 0x000ee80000000800 */
[----:B------:R-:W-:Y:S04]  /*0310*/  LDS R14, [R3+0xc] ;  /* 0x00000c00030e7984 */ /* 0x000fe80000000800 */
[----:B------:R-:W4:Y:S04]  /*0320*/  LDS.128 R8, [UR6+0x1030] ;  /* 0x00103006ff087984 */ /* 0x000f280008000c00 */
[----:B------:R-:W5:Y:S04]  /*0330*/  LDS R15, [R3+0x10] ;  /* 0x00001000030f7984 */ /* 0x000f680000000800 */
[----:B------:R-:W5:Y:S04]  /*0340*/  LDS R16, [R3+0x14] ;  /* 0x0000140003107984 */ /* 0x000f680000000800 */
[----:B------:R3:W5:Y:S01]  /*0350*/  LDS R17, [R3+0x18] ;  /* 0x0000180003117984 */ /* 0x0007620000000800 */
[----:B0-----:R-:W-:-:S02]  /*0360*/  HFMA2 R4, -RZ, RZ, 2.4375, 0 ;  /* 0x40e00000ff047431 */ /* 0x001fc400000001ff */
[----:B-1----:R-:W-:-:S04]  /*0370*/  FFMA R5, R5, R0, RZ ;  /* 0x0000000005057223 */ /* 0x002fc800000000ff */
[----:B--2---:R-:W-:Y:S01]  /*0380*/  FFMA R6, R12, R6, R5 ;  /* 0x000000060c067223 */ /* 0x004fe20000000005 */
[----:B------:R-:W-:-:S03]  /*0390*/  IMAD.MOV.U32 R5, RZ, RZ, 0x3e124925 ;  /* 0x3e124925ff057424 */ /* 0x000fc600078e00ff */
[----:B---3--:R-:W-:Y:S01]  /*03a0*/  FFMA R7, R13, R7, R6 ;  /* 0x000000070d077223 */ /* 0x008fe20000000006 */
[----:B------:R-:W-:-:S04]  /*03b0*/  FFMA R4, R5, -R4, 1 ;  /* 0x3f80000005047423 */ /* 0x000fc80000000804 */
[----:B------:R-:W-:Y:S01]  /*03c0*/  FFMA R3, R4, R5, 0.14285714924335479736 ;  /* 0x3e12492504037423 */ /* 0x000fe20000000005 */
[----:B----4-:R-:W-:-:S04]  /*03d0*/  FFMA R8, R8, R14, R7 ;  /* 0x0000000e08087223 */ /* 0x010fc80000000007 */
[----:B-----5:R-:W-:-:S04]  /*03e0*/  FFMA R9, R15, R9, R8 ;  /* 0x000000090f097223 */ /* 0x020fc80000000008 */
[----:B------:R-:W-:-:S04]  /*03f0*/  FFMA R0, R16, R10, R9 ;  /* 0x0000000a10007223 */ /* 0x000fc80000000009 */
[----:B------:R-:W-:-:S04]  /*0400*/  FFMA R0, R17, R11, R0 ;  /* 0x0000000b11007223 */ /* 0x000fc80000000000 */
[----:B------:R-:W0:Y:S01]  /*0410*/  FCHK P0, R0, 7 ;  /* 0x40e0000000007902 */ /* 0x000e220000000000 */
[----:B------:R-:W-:-:S04]  /*0420*/  FFMA R4, R0, R3, RZ ;  /* 0x0000000300047223 */ /* 0x000fc800000000ff */
[----:B------:R-:W-:-:S04]  /*0430*/  FFMA R5, R4, -7, R0 ;  /* 0xc0e0000004057823 */ /* 0x000fc80000000000 */
[----:B------:R-:W-:Y:S01]  /*0440*/  FFMA R7, R3, R5, R4 ;  /* 0x0000000503077223 */ /* 0x000fe20000000004 */
[----:B0-----:R-:W-:Y:S06]  /*0450*/  @!P0 BRA `(.L_x_6) ;  /* 0x0000000000088947 */ /* 0x001fec0003800000 */
[----:B------:R-:W-:-:S07]  /*0460*/  MOV R4, 0x480 ;  /* 0x0000048000047802 */ /* 0x000fce0000000f00 */
[----:B------:R-:W-:Y:S05]  /*0470*/  CALL.REL.NOINC `($__internal_0_$__cuda_sm3x_div_rn_noftz_f32_slowpath) ;  /* 0x0000000000187944 */ /* 0x000fea0003c00000 */
.L_x_6:
[----:B------:R-:W-:Y:S05]  /*0480*/  BSYNC.RECONVERGENT B2 ;  /* 0x0000000000027941 */ /* 0x000fea0003800200 */
.L_x_5:
[----:B------:R-:W-:Y:S05]  /*0490*/  BSYNC.RECONVERGENT B3 ;  /* 0x0000000000037941 */ /* 0x000fea0003800200 */
.L_x_4:
[----:B------:R-:W0:Y:S02]  /*04a0*/  LDC.64 R4, c[0x0][0x398] ;  /* 0x0000e600ff047b82 */ /* 0x000e240000000a00 */
[----:B0-----:R-:W-:-:S05]  /*04b0*/  IMAD.WIDE R2, R2, 0x4, R4 ;  /* 0x0000000402027825 */ /* 0x001fca00078e0204 */
[----:B------:R-:W-:Y:S01]  /*04c0*/  STG.E desc[UR8][R2.64], R7 ;  /* 0x0000000702007986 */ /* 0x000fe2000c101908 */
[----:B------:R-:W-:Y:S05]  /*04d0*/  EXIT ;  /* 0x000000000000794d */ /* 0x000fea0003800000 */
        .weak           $__internal_0_$__cuda_sm3x_div_rn_noftz_f32_slowpath
        .type           $__internal_0_$__cuda_sm3x_div_rn_noftz_f32_slowpath,@function
        .size           $__internal_0_$__cuda_sm3x_div_rn_noftz_f32_slowpath,(.L_x_20 - $__internal_0_$__cuda_sm3x_div_rn_noftz_f32_slowpath)
$__internal_0_$__cuda_sm3x_div_rn_noftz_f32_slowpath:
[--C-:B------:R-:W-:Y:S01]  /*04e0*/  SHF.R.U32.HI R3, RZ, 0x17, R0.reuse ;  /* 0x00000017ff037819 */ /* 0x100fe20000011600 */
[----:B------:R-:W-:Y:S04]  /*04f0*/  BSSY.RECONVERGENT B1, `(.L_x_7) ;  /* 0x000005c000017945 */ /* 0x000fe80003800200 */
[----:B------:R-:W-:Y:S01]  /*0500*/  BSSY.RELIABLE B4, `(.L_x_8) ;  /* 0x000001a000047945 */ /* 0x000fe20003800100 */
[----:B------:R-:W-:Y:S01]  /*0510*/  IMAD.MOV.U32 R5, RZ, RZ, R0 ;  /* 0x000000ffff057224 */ /* 0x000fe200078e0000 */
[----:B------:R-:W-:-:S05]  /*0520*/  LOP3.LUT R3, R3, 0xff, RZ, 0xc0, !PT ;  /* 0x000000ff03037812 */ /* 0x000fca00078ec0ff */
[----:B------:R-:W-:-:S05]  /*0530*/  VIADD R7, R3, 0xffffffff ;  /* 0xffffffff03077836 */ /* 0x000fca0000000000 */
[----:B------:R-:W-:-:S13]  /*0540*/  ISETP.GT.U32.OR P0, PT, R7, 0xfd, !PT ;  /* 0x000000fd0700780c */ /* 0x000fda0007f04470 */
[----:B------:R-:W-:Y:S01]  /*0550*/  @!P0 IMAD.MOV.U32 R6, RZ, RZ, RZ ;  /* 0x000000ffff068224 */ /* 0x000fe200078e00ff */
[----:B------:R-:W-:Y:S06]  /*0560*/  @!P0 BRA `(.L_x_9) ;  /* 0x00000000004c8947 */ /* 0x000fec0003800000 */
[----:B------:R-:W-:-:S13]  /*0570*/  FSETP.GTU.FTZ.AND P0, PT, |R0|, +INF , PT ;  /* 0x7f8000000000780b */ /* 0x000fda0003f1c200 */
[----:B------:R-:W-:Y:S05]  /*0580*/  @P0 BREAK.RELIABLE B4 ;  /* 0x0000000000040942 */ /* 0x000fea0003800100 */
[----:B------:R-:W-:Y:S05]  /*0590*/  @P0 BRA `(.L_x_10) ;  /* 0x0000000400400947 */ /* 0x000fea0003800000 */
[----:B------:R-:W-:-:S04]  /*05a0*/  MOV R6, 0x40e00000 ;  /* 0x40e0000000067802 */ /* 0x000fc80000000f00 */
[----:B------:R-:W-:-:S13]  /*05b0*/  LOP3.LUT P0, RZ, R6, 0x7fffffff, R5, 0xc8, !PT ;  /* 0x7fffffff06ff7812 */ /* 0x000fda000780c805 */
[----:B------:R-:W-:Y:S05]  /*05c0*/  @!P0 BREAK.RELIABLE B4 ;  /* 0x0000000000048942 */ /* 0x000fea0003800100 */
[----:B------:R-:W-:Y:S05]  /*05d0*/  @!P0 BRA `(.L_x_11) ;  /* 0x0000000400288947 */ /* 0x000fea0003800000 */
[----:B------:R-:W-:-:S13]  /*05e0*/  LOP3.LUT P0, RZ, R5, 0x7fffffff, RZ, 0xc0, !PT ;  /* 0x7fffffff05ff7812 */ /* 0x000fda000780c0ff */
[----:B------:R-:W-:Y:S05]  /*05f0*/  @!P0 BREAK.RELIABLE B4 ;  /* 0x0000000000048942 */ /* 0x000fea0003800100 */
[----:B------:R-:W-:Y:S05]  /*0600*/  @!P0 BRA `(.L_x_12) ;  /* 0x0000000400148947 */ /* 0x000fea0003800000 */
[----:B------:R-:W-:Y:S02]  /*0610*/  FSETP.NEU.FTZ.AND P0, PT, |R0|, +INF , PT ;  /* 0x7f8000000000780b */ /* 0x000fe40003f1d200 */
[----:B------:R-:W-:-:S04]  /*0620*/  LOP3.LUT P1, RZ, R6, 0x7fffffff, RZ, 0xc0, !PT ;  /* 0x7fffffff06ff7812 */ /* 0x000fc8000782c0ff */
[----:B------:R-:W-:-:S13]  /*0630*/  PLOP3.LUT P0, PT, P0, P1, PT, 0x2f, 0xf2 ;  /* 0x0000000000f2781c */ /* 0x000fda0000702577 */
[----:B------:R-:W-:Y:S05]  /*0640*/  @P0 BREAK.RELIABLE B4 ;  /* 0x0000000000040942 */ /* 0x000fea0003800100 */
[----:B------:R-:W-:Y:S05]  /*0650*/  @P0 BRA `(.L_x_13) ;  /* 0x0000000000f40947 */ /* 0x000fea0003800000 */
[----:B------:R-:W-:-:S13]  /*0660*/  ISETP.GE.AND P0, PT, R7, RZ, PT ;  /* 0x000000ff0700720c */ /* 0x000fda0003f06270 */
[----:B------:R-:W-:Y:S02]  /*0670*/  @P0 IMAD.MOV.U32 R6, RZ, RZ, RZ ;  /* 0x000000ffff060224 */ /* 0x000fe400078e00ff */
[----:B------:R-:W-:Y:S01]  /*0680*/  @!P0 FFMA R5, R0, 1.84467440737095516160e+19, RZ ;  /* 0x5f80000000058823 */ /* 0x000fe200000000ff */
[----:B------:R-:W-:-:S07]  /*0690*/  @!P0 IMAD.MOV.U32 R6, RZ, RZ, -0x40 ;  /* 0xffffffc0ff068424 */ /* 0x000fce00078e00ff */
.L_x_9:
[----:B------:R-:W-:Y:S05]  /*06a0*/  BSYNC.RELIABLE B4 ;  /* 0x0000000000047941 */ /* 0x000fea0003800100 */
.L_x_8:
[----:B------:R-:W-:Y:S01]  /*06b0*/  UMOV UR4, 0x40e00000 ;  /* 0x40e0000000047882 */ /* 0x000fe20000000000 */
[----:B------:R-:W-:Y:S01]  /*06c0*/  VIADD R3, R3, 0xffffff81 ;  /* 0xffffff8103037836 */ /* 0x000fe20000000000 */
[----:B------:R-:W-:Y:S01]  /*06d0*/  UIADD3 UR4, UPT, UPT, UR4, -0x1000000, URZ ;  /* 0xff00000004047890 */ /* 0x000fe2000fffe0ff */
[----:B------:R-:W-:Y:S02]  /*06e0*/  BSSY.RECONVERGENT B4, `(.L_x_14) ;  /* 0x0000033000047945 */ /* 0x000fe40003800200 */
[----:B------:R-:W-:Y:S01]  /*06f0*/  IMAD R0, R3, -0x800000, R5 ;  /* 0xff80000003007824 */ /* 0x000fe200078e0205 */
[----:B------:R-:W-:Y:S02]  /*0700*/  IADD3 R6, PT, PT, R6, -0x2, R3 ;  /* 0xfffffffe06067810 */ /* 0x000fe40007ffe003 */
[----:B------:R-:W-:-:S03]  /*0710*/  FADD.FTZ R9, -RZ, -UR4 ;  /* 0x80000004ff097e21 */ /* 0x000fc60008010100 */
[----:B------:R-:W0:Y:S02]  /*0720*/  MUFU.RCP R7, UR4 ;  /* 0x0000000400077d08 */ /* 0x000e240008001000 */
[----:B0-----:R-:W-:-:S04]  /*0730*/  FFMA R8, R7, R9, 1 ;  /* 0x3f80000007087423 */ /* 0x001fc80000000009 */
[----:B------:R-:W-:-:S04]  /*0740*/  FFMA R7, R7, R8, R7 ;  /* 0x0000000807077223 */ /* 0x000fc80000000007 */
[----:B------:R-:W-:-:S04]  /*0750*/  FFMA R8, R0, R7, RZ ;  /* 0x0000000700087223 */ /* 0x000fc800000000ff */
[----:B------:R-:W-:-:S04]  /*0760*/  FFMA R5, R9, R8, R0 ;  /* 0x0000000809057223 */ /* 0x000fc80000000000 */
[----:B------:R-:W-:-:S04]  /*0770*/  FFMA R8, R7, R5, R8 ;  /* 0x0000000507087223 */ /* 0x000fc80000000008 */
[----:B------:R-:W-:-:S04]  /*0780*/  FFMA R9, R9, R8, R0 ;  /* 0x0000000809097223 */ /* 0x000fc80000000000 */
[----:B------:R-:W-:-:S05]  /*0790*/  FFMA R5, R7, R9, R8 ;  /* 0x0000000907057223 */ /* 0x000fca0000000008 */
[----:B------:R-:W-:-:S04]  /*07a0*/  SHF.R.U32.HI R0, RZ, 0x17, R5 ;  /* 0x00000017ff007819 */ /* 0x000fc80000011605 */
[----:B------:R-:W-:-:S04]  /*07b0*/  LOP3.LUT R0, R0, 0xff, RZ, 0xc0, !PT ;  /* 0x000000ff00007812 */ /* 0x000fc800078ec0ff */
[----:B------:R-:W-:-:S05]  /*07c0*/  IADD3 R10, PT, PT, R0, R6, RZ ;  /* 0x00000006000a7210 */ /* 0x000fca0007ffe0ff */
[----:B------:R-:W-:-:S05]  /*07d0*/  VIADD R0, R10, 0xffffffff ;  /* 0xffffffff0a007836 */ /* 0x000fca0000000000 */
[----:B------:R-:W-:-:S13]  /*07e0*/  ISETP.GE.U32.AND P0, PT, R0, 0xfe, PT ;  /* 0x000000fe0000780c */ /* 0x000fda0003f06070 */
[----:B------:R-:W-:Y:S05]  /*07f0*/  @!P0 BRA `(.L_x_15) ;  /* 0x0000000000808947 */ /* 0x000fea0003800000 */
[----:B------:R-:W-:-:S13]  /*0800*/  ISETP.GT.AND P0, PT, R10, 0xfe, PT ;  /* 0x000000fe0a00780c */ /* 0x000fda0003f04270 */
[----:B------:R-:W-:Y:S05]  /*0810*/  @P0 BRA `(.L_x_16) ;  /* 0x00000000006c0947 */ /* 0x000fea0003800000 */
[----:B------:R-:W-:-:S13]  /*0820*/  ISETP.GE.AND P0, PT, R10, 0x1, PT ;  /* 0x000000010a00780c */ /* 0x000fda0003f06270 */
[----:B------:R-:W-:Y:S05]  /*0830*/  @P0 BRA `(.L_x_17) ;  /* 0x0000000000740947 */ /* 0x000fea0003800000 */
[----:B------:R-:W-:Y:S02]  /*0840*/  ISETP.GE.AND P0, PT, R10, -0x18, PT ;  /* 0xffffffe80a00780c */ /* 0x000fe40003f06270 */
[----:B------:R-:W-:-:S11]  /*0850*/  LOP3.LUT R5, R5, 0x80000000, RZ, 0xc0, !PT ;  /* 0x8000000005057812 */ /* 0x000fd600078ec0ff */
[----:B------:R-:W-:Y:S05]  /*0860*/  @!P0 BRA `(.L_x_17) ;  /* 0x0000000000688947 */ /* 0x000fea0003800000 */
[CCC-:B------:R-:W-:Y:S01]  /*0870*/  FFMA.RZ R0, R7.reuse, R9.reuse, R8.reuse ;  /* 0x0000000907007223 */ /* 0x1c0fe2000000c008 */
[C---:B------:R-:W-:Y:S01]  /*0880*/  VIADD R6, R10.reuse, 0x20 ;  /* 0x000000200a067836 */ /* 0x040fe20000000000 */
[C---:B------:R-:W-:Y:S02]  /*0890*/  ISETP.NE.AND P2, PT, R10.reuse, RZ, PT ;  /* 0x000000ff0a00720c */ /* 0x040fe40003f45270 */
[----:B------:R-:W-:Y:S02]  /*08a0*/  ISETP.NE.AND P1, PT, R10, RZ, PT ;  /* 0x000000ff0a00720c */ /* 0x000fe40003f25270 */
[----:B------:R-:W-:Y:S01]  /*08b0*/  LOP3.LUT R3, R0, 0x7fffff, RZ, 0xc0, !PT ;  /* 0x007fffff00037812 */ /* 0x000fe200078ec0ff */
[CCC-:B------:R-:W-:Y:S01]  /*08c0*/  FFMA.RP R0, R7.reuse, R9.reuse, R8.reuse ;  /* 0x0000000907007223 */ /* 0x1c0fe20000008008 */
[----:B------:R-:W-:Y:S01]  /*08d0*/  FFMA.RM R7, R7, R9, R8 ;  /* 0x0000000907077223 */ /* 0x000fe20000004008 */
[----:B------:R-:W-:Y:S02]  /*08e0*/  IADD3 R8, PT, PT, -R10, RZ, RZ ;  /* 0x000000ff0a087210 */ /* 0x000fe40007ffe1ff */
[----:B------:R-:W-:-:S02]  /*08f0*/  LOP3.LUT R3, R3, 0x800000, RZ, 0xfc, !PT ;  /* 0x0080000003037812 */ /* 0x000fc400078efcff */
[----:B------:R-:W-:Y:S02]  /*0900*/  FSETP.NEU.FTZ.AND P0, PT, R0, R7, PT ;  /* 0x000000070000720b */ /* 0x000fe40003f1d000 */
[----:B------:R-:W-:Y:S02]  /*0910*/  SHF.L.U32 R6, R3, R6, RZ ;  /* 0x0000000603067219 */ /* 0x000fe400000006ff */
[----:B------:R-:W-:Y:S02]  /*0920*/  SEL R0, R8, RZ, P2 ;  /* 0x000000ff08007207 */ /* 0x000fe40001000000 */
[----:B------:R-:W-:Y:S02]  /*0930*/  ISETP.NE.AND P1, PT, R6, RZ, P1 ;  /* 0x000000ff0600720c */ /* 0x000fe40000f25270 */
[----:B------:R-:W-:Y:S02]  /*0940*/  SHF.R.U32.HI R0, RZ, R0, R3 ;  /* 0x00000000ff007219 */ /* 0x000fe40000011603 */
[----:B------:R-:W-:-:S02]  /*0950*/  PLOP3.LUT P0, PT, P0, P1, PT, 0xf8, 0x8f ;  /* 0x00000000008f781c */ /* 0x000fc40000703f70 */
[----:B------:R-:W-:Y:S02]  /*0960*/  SHF.R.U32.HI R6, RZ, 0x1, R0 ;  /* 0x00000001ff067819 */ /* 0x000fe40000011600 */
[----:B------:R-:W-:-:S04]  /*0970*/  SEL R3, RZ, 0x1, !P0 ;  /* 0x00000001ff037807 */ /* 0x000fc80004000000 */
[----:B------:R-:W-:-:S04]  /*0980*/  LOP3.LUT R3, R3, 0x1, R6, 0xf8, !PT ;  /* 0x0000000103037812 */ /* 0x000fc800078ef806 */
[----:B------:R-:W-:-:S05]  /*0990*/  LOP3.LUT R3, R3, R0, RZ, 0xc0, !PT ;  /* 0x0000000003037212 */ /* 0x000fca00078ec0ff */
[----:B------:R-:W-:-:S05]  /*09a0*/  IMAD.IADD R6, R6, 0x1, R3 ;  /* 0x0000000106067824 */ /* 0x000fca00078e0203 */
[----:B------:R-:W-:Y:S01]  /*09b0*/  LOP3.LUT R5, R6, R5, RZ, 0xfc, !PT ;  /* 0x0000000506057212 */ /* 0x000fe200078efcff */
[----:B------:R-:W-:Y:S06]  /*09c0*/  BRA `(.L_x_17) ;  /* 0x0000000000107947 */ /* 0x000fec0003800000 */
.L_x_16:
[----:B------:R-:W-:-:S04]  /*09d0*/  LOP3.LUT R5, R5, 0x80000000, RZ, 0xc0, !PT ;  /* 0x8000000005057812 */ /* 0x000fc800078ec0ff */
[----:B------:R-:W-:Y:S01]  /*09e0*/  LOP3.LUT R5, R5, 0x7f800000, RZ, 0xfc, !PT ;  /* 0x7f80000005057812 */ /* 0x000fe200078efcff */
[----:B------:R-:W-:Y:S06]  /*09f0*/  BRA `(.L_x_17) ;  /* 0x0000000000047947 */ /* 0x000fec0003800000 */
.L_x_15:
[----:B------:R-:W-:-:S07]  /*0a00*/  IMAD R5, R6, 0x800000, R5 ;  /* 0x0080000006057824 */ /* 0x000fce00078e0205 */
.L_x_17:
[----:B------:R-:W-:Y:S05]  /*0a10*/  BSYNC.RECONVERGENT B4 ;  /* 0x0000000000047941 */ /* 0x000fea0003800200 */
.L_x_14:
[----:B------:R-:W-:Y:S05]  /*0a20*/  BRA `(.L_x_18) ;  /* 0x0000000000207947 */ /* 0x000fea0003800000 */
.L_x_13:
[----:B------:R-:W-:-:S04]  /*0a30*/  LOP3.LUT R5, R6, 0x80000000, R5, 0x48, !PT ;  /* 0x8000000006057812 */ /* 0x000fc800078e4805 */
[----:B------:R-:W-:Y:S01]  /*0a40*/  LOP3.LUT R5, R5, 0x7f800000, RZ, 0xfc, !PT ;  /* 0x7f80000005057812 */ /* 0x000fe200078efcff */
[----:B------:R-:W-:Y:S06]  /*0a50*/  BRA `(.L_x_18) ;  /* 0x0000000000147947 */ /* 0x000fec0003800000 */
.L_x_12:
[----:B------:R-:W-:Y:S01]  /*0a60*/  LOP3.LUT R5, R6, 0x80000000, R5, 0x48, !PT ;  /* 0x8000000006057812 */ /* 0x000fe200078e4805 */
[----:B------:R-:W-:Y:S06]  /*0a70*/  BRA `(.L_x_18) ;  /* 0x00000000000c7947 */ /* 0x000fec0003800000 */
.L_x_11:
[----:B------:R-:W0:Y:S01]  /*0a80*/  MUFU.RSQ R5, -QNAN ;  /* 0xffc0000000057908 */ /* 0x000e220000001400 */
[----:B------:R-:W-:Y:S05]  /*0a90*/  BRA `(.L_x_18) ;  /* 0x0000000000047947 */ /* 0x000fea0003800000 */
.L_x_10:
[----:B------:R-:W-:-:S07]  /*0aa0*/  FADD.FTZ R5, R0, 7 ;  /* 0x40e0000000057421 */ /* 0x000fce0000010000 */
.L_x_18:
[----:B------:R-:W-:Y:S05]  /*0ab0*/  BSYNC.RECONVERGENT B1 ;  /* 0x0000000000017941 */ /* 0x000fea0003800200 */
.L_x_7:
[----:B0-----:R-:W-:Y:S01]  /*0ac0*/  MOV R7, R5 ;  /* 0x0000000500077202 */ /* 0x001fe20000000f00 */
[----:B------:R-:W-:-:S04]  /*0ad0*/  IMAD.MOV.U32 R5, RZ, RZ, 0x0 ;  /* 0x00000000ff057424 */ /* 0x000fc800078e00ff */
[----:B------:R-:W-:Y:S05]  /*0ae0*/  RET.REL.NODEC R4 `(_Z14applyStencil1DiiPKfS0_Pf) ;  /* 0xfffffff404447950 */ /* 0x000fea0003c3ffff */
.L_x_19:
[----:B------:R-:W-:-:S00]  /*0af0*/  BRA `(.L_x_19) ;  /* 0xfffffffc00fc7947 */ /* 0x000fc0000383ffff */
[----:B------:R-:W-:-:S00]  /*0b00*/  NOP ;  /* 0x0000000000007918 */ /* 0x000fc00000000000 */
[----:B------:R-:W-:-:S00]  /*0b10*/  NOP ;  /* 0x0000000000007918 */ /* 0x000fc00000000000 */
[----:B------:R-:W-:-:S00]  /*0b20*/  NOP ;  /* 0x0000000000007918 */ /* 0x000fc00000000000 */
[----:B------:R-:W-:-:S00]  /*0b30*/  NOP ;  /* 0x0000000000007918 */ /* 0x000fc00000000000 */
[----:B------:R-:W-:-:S00]  /*0b40*/  NOP ;  /* 0x0000000000007918 */ /* 0x000fc00000000000 */
[----:B------:R-:W-:-:S00]  /*0b50*/  NOP ;  /* 0x0000000000007918 */ /* 0x000fc00000000000 */
[----:B------:R-:W-:-:S00]  /*0b60*/  NOP ;  /* 0x0000000000007918 */ /* 0x000fc00000000000 */
[----:B------:R-:W-:-:S00]  /*0b70*/  NOP ;  /* 0x0000000000007918 */ /* 0x000fc00000000000 */
.L_x_20:


//--------------------- .nv.shared._Z14applyStencil1DiiPKfS0_Pf --------------------------
	.section	.nv.shared._Z14applyStencil1DiiPKfS0_Pf,"aw",@nobits
	.sectionflags	@""
	.align	4
.nv.shared._Z14applyStencil1DiiPKfS0_Pf:
	.zero		5184


//--------------------- .nv.shared.reserved.0     --------------------------
	.section	.nv.shared.reserved.0,"aw",@nobits
	.weak		__nv_reservedSMEM_offset_0_alias
	.size		__nv_reservedSMEM_offset_0_alias, 0, 64
	.other		__nv_reservedSMEM_offset_0_alias,@"STO_CUDA_RESERVED_SHARED STV_DEFAULT"
__nv_reservedSMEM_offset_0_alias:
	.zero		0
	.zero		64


//--------------------- .nv.constant0._Z14applyStencil1DiiPKfS0_Pf --------------------------
	.section	.nv.constant0._Z14applyStencil1DiiPKfS0_Pf,"a",@progbits
	.sectionflags	@""
	.align	4
.nv.constant0._Z14applyStencil1DiiPKfS0_Pf:
	.zero		928


//--------------------- SYMBOLS --------------------------

	.type		.nv.reservedSmem.offset0,@object
	.size		.nv.reservedSmem.offset0,0x4
	.type		.nv.reservedSmem.cap,@object
	.size		.nv.reservedSmem.cap,0x4
